	.headerflags	@"EF_CUDA_TEXMODE_UNIFIED EF_CUDA_64BIT_ADDRESS EF_CUDA_ACCELERATORS EF_CUDA_SM90 EF_CUDA_VIRTUAL_SM(EF_CUDA_SM90)"
	.elftype	@"ET_EXEC"


//--------------------- .nv.info                  --------------------------
	.section	.nv.info,"",@"SHT_CUDA_INFO"
	.align	4


	//----- nvinfo : EIATTR_REGCOUNT
	.align		4
        /*0000*/ 	.byte	0x04, 0x2f
        /*0002*/ 	.short	(.L_2 - .L_1)
	.align		4
.L_1:
        /*0004*/ 	.word	index@(triton_poi_fused_elu_11)
        /*0008*/ 	.word	0x0000000c


	//----- nvinfo : EIATTR_MIN_STACK_SIZE
	.align		4
.L_2:
        /*000c*/ 	.byte	0x04, 0x12
        /*000e*/ 	.short	(.L_4 - .L_3)
	.align		4
.L_3:
        /*0010*/ 	.word	index@(triton_poi_fused_elu_11)
        /*0014*/ 	.word	0x00000000


	//----- nvinfo : EIATTR_FRAME_SIZE
	.align		4
.L_4:
        /*0018*/ 	.byte	0x04, 0x11
        /*001a*/ 	.short	(.L_6 - .L_5)
	.align		4
.L_5:
        /*001c*/ 	.word	index@(triton_poi_fused_elu_11)
        /*0020*/ 	.word	0x00000000


	//----- nvinfo : EIATTR_MIN_STACK_SIZE
	.align		4
.L_6:
        /*0024*/ 	.byte	0x04, 0x12
        /*0026*/ 	.short	(.L_8 - .L_7)
	.align		4
.L_7:
        /*0028*/ 	.word	index@(triton_poi_fused_elu_11)
        /*002c*/ 	.word	0x00000000
.L_8:


//--------------------- .nv.info.triton_poi_fused_elu_11 --------------------------
	.section	.nv.info.triton_poi_fused_elu_11,"",@"SHT_CUDA_INFO"
	.sectionflags	@""
	.align	4


	//----- nvinfo : EIATTR_CUDA_API_VERSION
	.align		4
        /*0000*/ 	.byte	0x04, 0x37
        /*0002*/ 	.short	(.L_10 - .L_9)
.L_9:
        /*0004*/ 	.word	0x0000007c


	//----- nvinfo : EIATTR_KPARAM_INFO
	.align		4
.L_10:
        /*0008*/ 	.byte	0x04, 0x17
        /*000a*/ 	.short	(.L_12 - .L_11)
.L_11:
        /*000c*/ 	.word	0x00000000
        /*0010*/ 	.short	0x0001
        /*0012*/ 	.short	0x0008
        /*0014*/ 	.byte	0x00, 0xf0, 0x11, 0x00


	//----- nvinfo : EIATTR_KPARAM_INFO
	.align		4
.L_12:
        /*0018*/ 	.byte	0x04, 0x17
        /*001a*/ 	.short	(.L_14 - .L_13)
.L_13:
        /*001c*/ 	.word	0x00000000
        /*0020*/ 	.short	0x0000
        /*0022*/ 	.short	0x0000
        /*0024*/ 	.byte	0x00, 0xf4, 0x21, 0x00


	//----- nvinfo : EIATTR_SPARSE_MMA_MASK
	.align		4
.L_14:
        /*0028*/ 	.byte	0x03, 0x50
        /*002a*/ 	.short	0x0000


	//----- nvinfo : EIATTR_MAXREG_COUNT
	.align		4
        /*002c*/ 	.byte	0x03, 0x1b
        /*002e*/ 	.short	0x00ff


	//----- nvinfo : EIATTR_EXIT_INSTR_OFFSETS
	.align		4
        /*0030*/ 	.byte	0x04, 0x1c
        /*0032*/ 	.short	(.L_16 - .L_15)


	//   ....[0]....
.L_15:
        /*0034*/ 	.word	0x00000260


	//----- nvinfo : EIATTR_REQNTID
	.align		4
.L_16:
        /*0038*/ 	.byte	0x04, 0x10
        /*003a*/ 	.short	(.L_18 - .L_17)
.L_17:
        /*003c*/ 	.word	0x00000080
        /*0040*/ 	.word	0x00000001
        /*0044*/ 	.word	0x00000001


	//----- nvinfo : EIATTR_CBANK_PARAM_SIZE
	.align		4
.L_18:
        /*0048*/ 	.byte	0x03, 0x19
        /*004a*/ 	.short	0x000c


	//----- nvinfo : EIATTR_PARAM_CBANK
	.align		4
        /*004c*/ 	.byte	0x04, 0x0a
        /*004e*/ 	.short	(.L_20 - .L_19)
	.align		4
.L_19:
        /*0050*/ 	.word	index@(.nv.constant0.triton_poi_fused_elu_11)
        /*0054*/ 	.short	0x0210
        /*0056*/ 	.short	0x000c


	//----- nvinfo : EIATTR_SW_WAR
	.align		4
.L_20:
        /*0058*/ 	.byte	0x04, 0x36
        /*005a*/ 	.short	(.L_22 - .L_21)
.L_21:
        /*005c*/ 	.word	0x00000008
.L_22:


//--------------------- .nv.callgraph             --------------------------
	.section	.nv.callgraph,"",@"SHT_CUDA_CALLGRAPH"
	.align	4
	.sectionentsize	8
	.align		4
        /*0000*/ 	.word	0x00000000
	.align		4
        /*0004*/ 	.word	0xffffffff
	.align		4
        /*0008*/ 	.word	0x00000000
	.align		4
        /*000c*/ 	.word	0xfffffffe
	.align		4
        /*0010*/ 	.word	0x00000000
	.align		4
        /*0014*/ 	.word	0xfffffffd
	.align		4
        /*0018*/ 	.word	0x00000000
	.align		4
        /*001c*/ 	.word	0xfffffffc


//--------------------- .nv.constant4             --------------------------
	.section	.nv.constant4,"a",@progbits
	.align	8
	.align		8
.nv.constant4:
        /*0000*/ 	.dword	_$_str


//--------------------- .text.triton_poi_fused_elu_11 --------------------------
	.section	.text.triton_poi_fused_elu_11,"ax",@progbits
	.align	128
        .global         triton_poi_fused_elu_11
        .type           triton_poi_fused_elu_11,@function
        .size           triton_poi_fused_elu_11,(.L_x_1 - triton_poi_fused_elu_11)
        .other          triton_poi_fused_elu_11,@"STO_CUDA_ENTRY STV_DEFAULT"
triton_poi_fused_elu_11:
.text.triton_poi_fused_elu_11:
[----:B------:R-:W-:Y:S01]  /*0000*/  LDC R1, c[0x0][0x28] ;  /* 0x00000a00ff017b82 */ /* 0x000fe20000000800 */
[----:B------:R-:W1:Y:S07]  /*0010*/  S2R R0, SR_TID.X ;  /* 0x0000000000007919 */ /* 0x000e6e0000002100 */
[----:B------:R-:W2:Y:S01]  /*0020*/  LDC.64 R2, c[0x0][0x210] ;  /* 0x00008400ff027b82 */ /* 0x000ea20000000a00 */
[----:B------:R-:W-:Y:S01]  /*0030*/  ULDC.64 UR4, c[0x0][0x208] ;  /* 0x0000820000047ab9 */ /* 0x000fe20000000a00 */
[----:B------:R-:W3:Y:S01]  /*0040*/  S2R R5, SR_CTAID.X ;  /* 0x0000000000057919 */ /* 0x000ee20000002500 */
[----:B-1----:R-:W-:-:S04]  /*0050*/  LOP3.LUT R0, R0, 0x7f, RZ, 0xc0, !PT ;  /* 0x0000007f00007812 */ /* 0x002fc800078ec0ff */
[----:B---3--:R-:W-:-:S05]  /*0060*/  LEA R5, R5, R0, 0x7 ;  /* 0x0000000005057211 */ /* 0x008fca00078e38ff */
[----:B--2---:R-:W-:-:S05]  /*0070*/  IMAD.WIDE R2, R5, 0x4, R2 ;  /* 0x0000000405027825 */ /* 0x004fca00078e0202 */
[----:B------:R-:W2:Y:S01]  /*0080*/  LDG.E R0, desc[UR4][R2.64] ;  /* 0x0000000402007981 */ /* 0x000ea2000c1e1900 */
[----:B------:R-:W-:Y:S01]  /*0090*/  HFMA2.MMA R8, -RZ, RZ, 0.83837890625, -4044 ;  /* 0x3ab5ebe6ff087435 */ /* 0x000fe200000001ff */
[C---:B--2---:R-:W-:Y:S01]  /*00a0*/  FMUL R4, R0.reuse, 1.4426950216293334961 ;  /* 0x3fb8aa3b00047820 */ /* 0x044fe20000400000 */
[----:B------:R-:W-:-:S05]  /*00b0*/  FADD.FTZ R5, |R0|, -RZ ;  /* 0x800000ff00057221 */ /* 0x000fca0000010200 */
[----:B------:R-:W1:Y:S01]  /*00c0*/  FRND R4, R4 ;  /* 0x0000000400047307 */ /* 0x000e620000201000 */
[----:B------:R-:W-:-:S04]  /*00d0*/  FSETP.GEU.AND P0, PT, R5, 0.40999999642372131348, PT ;  /* 0x3ed1eb850500780b */ /* 0x000fc80003f0e000 */
[----:B-1----:R-:W-:Y:S02]  /*00e0*/  FSEL R5, R4, RZ, P0 ;  /* 0x000000ff04057208 */ /* 0x002fe40000000000 */
[----:B------:R-:W-:Y:S02]  /*00f0*/  FSETP.NEU.AND P0, PT, R0, RZ, PT ;  /* 0x000000ff0000720b */ /* 0x000fe40003f0d000 */
[C---:B------:R-:W-:Y:S01]  /*0100*/  FSETP.NEU.AND P1, PT, R5.reuse, 128, PT ;  /* 0x430000000500780b */ /* 0x040fe20003f2d000 */
[----:B------:R-:W-:-:S04]  /*0110*/  FFMA.FTZ R6, -R5, 0.693145751953125, R0 ;  /* 0x3f31720005067823 */ /* 0x000fc80000010100 */
[C---:B------:R-:W-:Y:S01]  /*0120*/  FFMA.FTZ R7, -R5.reuse, 1.428606765330187045e-06, R6 ;  /* 0x35bfbe8e05077823 */ /* 0x040fe20000010106 */
[----:B------:R-:W-:-:S03]  /*0130*/  FSEL R5, R5, 127, P1 ;  /* 0x42fe000005057808 */ /* 0x000fc60000800000 */
[----:B------:R-:W-:Y:S01]  /*0140*/  FFMA.FTZ R8, R7, R8, 0.0083824126049876213074 ;  /* 0x3c09566307087423 */ /* 0x000fe20000010008 */
[----:B------:R-:W1:Y:S01]  /*0150*/  MUFU.EX2 R6, R5 ;  /* 0x0000000500067308 */ /* 0x000e620000000800 */
[----:B------:R-:W-:Y:S02]  /*0160*/  FSETP.GEU.AND P2, PT, R5, -25, PT ;  /* 0xc1c800000500780b */ /* 0x000fe40003f4e000 */
[----:B------:R-:W-:-:S04]  /*0170*/  FFMA.FTZ R8, R7, R8, 0.041667830199003219604 ;  /* 0x3d2aabe307087423 */ /* 0x000fc80000010008 */
[----:B------:R-:W-:-:S04]  /*0180*/  FFMA.FTZ R8, R7, R8, 0.16666397452354431152 ;  /* 0x3e2aa9f607087423 */ /* 0x000fc80000010008 */
[----:B------:R-:W-:-:S04]  /*0190*/  FFMA.FTZ R8, R7, R8, 0.49999994039535522461 ;  /* 0x3efffffe07087423 */ /* 0x000fc80000010008 */
[----:B------:R-:W-:Y:S01]  /*01a0*/  FMUL R8, R7, R8 ;  /* 0x0000000807087220 */ /* 0x000fe20000400000 */
[----:B-1----:R-:W-:-:S03]  /*01b0*/  FADD R9, R6, -1 ;  /* 0xbf80000006097421 */ /* 0x002fc60000000000 */
[----:B------:R-:W-:-:S04]  /*01c0*/  FFMA.FTZ R7, R7, R8, R7 ;  /* 0x0000000807077223 */ /* 0x000fc80000010007 */
[----:B------:R-:W-:-:S04]  /*01d0*/  FFMA.FTZ R6, R6, R7, R9 ;  /* 0x0000000706067223 */ /* 0x000fc80000010009 */
[----:B------:R-:W-:Y:S01]  /*01e0*/  @!P1 FADD R6, R6, R6 ;  /* 0x0000000606069221 */ /* 0x000fe20000000000 */
[----:B------:R-:W-:-:S04]  /*01f0*/  FSETP.GT.AND P1, PT, R5, 128, PT ;  /* 0x430000000500780b */ /* 0x000fc80003f24000 */
[----:B------:R-:W-:-:S04]  /*0200*/  FSEL R6, R6, +INF , !P1 ;  /* 0x7f80000006067808 */ /* 0x000fc80004800000 */
[----:B------:R-:W-:Y:S01]  /*0210*/  FSEL R5, R6, -1, P2 ;  /* 0xbf80000006057808 */ /* 0x000fe20001000000 */
[C---:B------:R-:W-:Y:S01]  /*0220*/  @!P0 FADD R5, R0.reuse, R0 ;  /* 0x0000000000058221 */ /* 0x040fe20000000000 */
[----:B------:R-:W-:-:S04]  /*0230*/  FSETP.GT.AND P0, PT, R0, RZ, PT ;  /* 0x000000ff0000720b */ /* 0x000fc80003f04000 */
[----:B------:R-:W-:-:S05]  /*0240*/  FSEL R5, R0, R5, P0 ;  /* 0x0000000500057208 */ /* 0x000fca0000000000 */
[----:B------:R-:W-:Y:S01]  /*0250*/  STG.E desc[UR4][R2.64], R5 ;  /* 0x0000000502007986 */ /* 0x000fe2000c101904 */
[----:B------:R-:W-:Y:S05]  /*0260*/  EXIT ;  /* 0x000000000000794d */ /* 0x000fea0003800000 */
.L_x_0:
[----:B------:R-:W-:-:S00]  /*0270*/  BRA `(.L_x_0) ;  /* 0xfffffffc00fc7947 */ /* 0x000fc0000383ffff */
[----:B------:R-:W-:-:S00]  /*0280*/  NOP ;  /* 0x0000000000007918 */ /* 0x000fc00000000000 */
[----:B------:R-:W-:-:S00]  /*0290*/  NOP ;  /* 0x0000000000007918 */ /* 0x000fc00000000000 */
[----:B------:R-:W-:-:S00]  /*02a0*/  NOP ;  /* 0x0000000000007918 */ /* 0x000fc00000000000 */
[----:B------:R-:W-:-:S00]  /*02b0*/  NOP ;  /* 0x0000000000007918 */ /* 0x000fc00000000000 */
[----:B------:R-:W-:-:S00]  /*02c0*/  NOP ;  /* 0x0000000000007918 */ /* 0x000fc00000000000 */
[----:B------:R-:W-:-:S00]  /*02d0*/  NOP ;  /* 0x0000000000007918 */ /* 0x000fc00000000000 */
[----:B------:R-:W-:-:S00]  /*02e0*/  NOP ;  /* 0x0000000000007918 */ /* 0x000fc00000000000 */
[----:B------:R-:W-:-:S00]  /*02f0*/  NOP ;  /* 0x0000000000007918 */ /* 0x000fc00000000000 */
.L_x_1:


//--------------------- .nv.global.init           --------------------------
	.section	.nv.global.init,"aw",@progbits
.nv.global.init:
	.type		_$_str,@object
	.size		_$_str,(.L_0 - _$_str)
_$_str:
        /*0000*/ 	.byte	0x5f, 0x5f, 0x43, 0x55, 0x44, 0x41, 0x5f, 0x46, 0x54, 0x5a, 0x00
.L_0:


//--------------------- .nv.constant0.triton_poi_fused_elu_11 --------------------------
	.section	.nv.constant0.triton_poi_fused_elu_11,"a",@progbits
	.sectionflags	@""
	.align	4
.nv.constant0.triton_poi_fused_elu_11:
	.zero		540
